//
// Generated by NVIDIA NVVM Compiler
//
// Compiler Build ID: CL-36424714
// Cuda compilation tools, release 13.0, V13.0.88
// Based on NVVM 20.0.0
//

.version 9.0
.target sm_100
.address_size 64

	// .globl	gemm_naive_kernel

.visible .entry gemm_naive_kernel(
	.param .u64 .ptr .align 1 gemm_naive_kernel_param_0,
	.param .u64 .ptr .align 1 gemm_naive_kernel_param_1,
	.param .u64 .ptr .align 1 gemm_naive_kernel_param_2,
	.param .u32 gemm_naive_kernel_param_3,
	.param .u32 gemm_naive_kernel_param_4,
	.param .u32 gemm_naive_kernel_param_5
)
{
	.reg .pred 	%p<13>;
	.reg .b32 	%r<41>;
	.reg .b32 	%f<68>;
	.reg .b64 	%rd<53>;

	ld.param.u64 	%rd7, [gemm_naive_kernel_param_0];
	ld.param.u64 	%rd8, [gemm_naive_kernel_param_1];
	ld.param.u64 	%rd6, [gemm_naive_kernel_param_2];
	ld.param.u32 	%r20, [gemm_naive_kernel_param_3];
	ld.param.u32 	%r18, [gemm_naive_kernel_param_4];
	ld.param.u32 	%r19, [gemm_naive_kernel_param_5];
	cvta.to.global.u64 	%rd1, %rd8;
	cvta.to.global.u64 	%rd2, %rd7;
	mov.u32 	%r21, %ctaid.y;
	mov.u32 	%r22, %ntid.y;
	mov.u32 	%r23, %tid.y;
	mad.lo.s32 	%r1, %r21, %r22, %r23;
	mov.u32 	%r24, %ctaid.x;
	mov.u32 	%r25, %ntid.x;
	mov.u32 	%r26, %tid.x;
	mad.lo.s32 	%r2, %r24, %r25, %r26;
	setp.ge.s32 	%p1, %r1, %r20;
	setp.ge.s32 	%p2, %r2, %r19;
	or.pred  	%p3, %p1, %p2;
	@%p3 bra 	$L__BB0_14;
	setp.lt.s32 	%p4, %r18, 1;
	mov.f32 	%f67, 0f00000000;
	@%p4 bra 	$L__BB0_13;
	mul.lo.s32 	%r3, %r18, %r1;
	and.b32  	%r4, %r18, 7;
	setp.lt.u32 	%p5, %r18, 8;
	mov.f32 	%f67, 0f00000000;
	mov.b32 	%r39, 0;
	@%p5 bra 	$L__BB0_5;
	and.b32  	%r39, %r18, 2147483640;
	neg.s32 	%r37, %r39;
	shl.b32 	%r7, %r19, 3;
	mul.wide.u32 	%rd9, %r3, 4;
	add.s64 	%rd10, %rd9, %rd2;
	add.s64 	%rd52, %rd10, 16;
	mov.f32 	%f67, 0f00000000;
	mul.wide.s32 	%rd13, %r19, 4;
	mov.u32 	%r36, %r2;
$L__BB0_4:
	.pragma "nounroll";
	ld.global.nc.f32 	%f17, [%rd52+-16];
	mul.wide.s32 	%rd11, %r36, 4;
	add.s64 	%rd12, %rd1, %rd11;
	ld.global.nc.f32 	%f18, [%rd12];
	fma.rn.f32 	%f19, %f17, %f18, %f67;
	ld.global.nc.f32 	%f20, [%rd52+-12];
	add.s64 	%rd14, %rd12, %rd13;
	ld.global.nc.f32 	%f21, [%rd14];
	fma.rn.f32 	%f22, %f20, %f21, %f19;
	ld.global.nc.f32 	%f23, [%rd52+-8];
	add.s64 	%rd15, %rd14, %rd13;
	ld.global.nc.f32 	%f24, [%rd15];
	fma.rn.f32 	%f25, %f23, %f24, %f22;
	ld.global.nc.f32 	%f26, [%rd52+-4];
	add.s64 	%rd16, %rd15, %rd13;
	ld.global.nc.f32 	%f27, [%rd16];
	fma.rn.f32 	%f28, %f26, %f27, %f25;
	ld.global.nc.f32 	%f29, [%rd52];
	add.s64 	%rd17, %rd16, %rd13;
	ld.global.nc.f32 	%f30, [%rd17];
	fma.rn.f32 	%f31, %f29, %f30, %f28;
	ld.global.nc.f32 	%f32, [%rd52+4];
	add.s64 	%rd18, %rd17, %rd13;
	ld.global.nc.f32 	%f33, [%rd18];
	fma.rn.f32 	%f34, %f32, %f33, %f31;
	ld.global.nc.f32 	%f35, [%rd52+8];
	add.s64 	%rd19, %rd18, %rd13;
	ld.global.nc.f32 	%f36, [%rd19];
	fma.rn.f32 	%f37, %f35, %f36, %f34;
	ld.global.nc.f32 	%f38, [%rd52+12];
	add.s64 	%rd20, %rd19, %rd13;
	ld.global.nc.f32 	%f39, [%rd20];
	fma.rn.f32 	%f67, %f38, %f39, %f37;
	add.s32 	%r37, %r37, 8;
	add.s32 	%r36, %r36, %r7;
	add.s64 	%rd52, %rd52, 32;
	setp.ne.s32 	%p6, %r37, 0;
	@%p6 bra 	$L__BB0_4;
$L__BB0_5:
	setp.eq.s32 	%p7, %r4, 0;
	@%p7 bra 	$L__BB0_13;
	and.b32  	%r13, %r18, 3;
	setp.lt.u32 	%p8, %r4, 4;
	@%p8 bra 	$L__BB0_8;
	add.s32 	%r28, %r39, %r3;
	mul.wide.u32 	%rd21, %r28, 4;
	add.s64 	%rd22, %rd2, %rd21;
	ld.global.nc.f32 	%f41, [%rd22];
	mad.lo.s32 	%r29, %r39, %r19, %r2;
	mul.wide.s32 	%rd23, %r29, 4;
	add.s64 	%rd24, %rd1, %rd23;
	ld.global.nc.f32 	%f42, [%rd24];
	fma.rn.f32 	%f43, %f41, %f42, %f67;
	cvt.u64.u32 	%rd25, %r3;
	cvt.u64.u32 	%rd26, %r39;
	add.s64 	%rd27, %rd26, %rd25;
	shl.b64 	%rd28, %rd27, 2;
	add.s64 	%rd29, %rd2, %rd28;
	ld.global.nc.f32 	%f44, [%rd29+4];
	mul.wide.s32 	%rd30, %r19, 4;
	add.s64 	%rd31, %rd24, %rd30;
	ld.global.nc.f32 	%f45, [%rd31];
	fma.rn.f32 	%f46, %f44, %f45, %f43;
	ld.global.nc.f32 	%f47, [%rd29+8];
	add.s64 	%rd32, %rd31, %rd30;
	ld.global.nc.f32 	%f48, [%rd32];
	fma.rn.f32 	%f49, %f47, %f48, %f46;
	ld.global.nc.f32 	%f50, [%rd29+12];
	add.s64 	%rd33, %rd32, %rd30;
	ld.global.nc.f32 	%f51, [%rd33];
	fma.rn.f32 	%f67, %f50, %f51, %f49;
	add.s32 	%r39, %r39, 4;
$L__BB0_8:
	setp.eq.s32 	%p9, %r13, 0;
	@%p9 bra 	$L__BB0_13;
	setp.eq.s32 	%p10, %r13, 1;
	@%p10 bra 	$L__BB0_11;
	add.s32 	%r30, %r39, %r3;
	mul.wide.u32 	%rd34, %r30, 4;
	add.s64 	%rd35, %rd2, %rd34;
	ld.global.nc.f32 	%f53, [%rd35];
	mad.lo.s32 	%r31, %r39, %r19, %r2;
	mul.wide.s32 	%rd36, %r31, 4;
	add.s64 	%rd37, %rd1, %rd36;
	ld.global.nc.f32 	%f54, [%rd37];
	fma.rn.f32 	%f55, %f53, %f54, %f67;
	cvt.u64.u32 	%rd38, %r3;
	cvt.u64.u32 	%rd39, %r39;
	add.s64 	%rd40, %rd39, %rd38;
	shl.b64 	%rd41, %rd40, 2;
	add.s64 	%rd42, %rd2, %rd41;
	ld.global.nc.f32 	%f56, [%rd42+4];
	mul.wide.s32 	%rd43, %r19, 4;
	add.s64 	%rd44, %rd37, %rd43;
	ld.global.nc.f32 	%f57, [%rd44];
	fma.rn.f32 	%f67, %f56, %f57, %f55;
	add.s32 	%r39, %r39, 2;
$L__BB0_11:
	and.b32  	%r32, %r18, 1;
	setp.eq.b32 	%p11, %r32, 1;
	not.pred 	%p12, %p11;
	@%p12 bra 	$L__BB0_13;
	add.s32 	%r33, %r39, %r3;
	mul.wide.u32 	%rd45, %r33, 4;
	add.s64 	%rd46, %rd2, %rd45;
	ld.global.nc.f32 	%f58, [%rd46];
	mad.lo.s32 	%r34, %r39, %r19, %r2;
	mul.wide.s32 	%rd47, %r34, 4;
	add.s64 	%rd48, %rd1, %rd47;
	ld.global.nc.f32 	%f59, [%rd48];
	fma.rn.f32 	%f67, %f58, %f59, %f67;
$L__BB0_13:
	mad.lo.s32 	%r35, %r19, %r1, %r2;
	cvta.to.global.u64 	%rd49, %rd6;
	mul.wide.s32 	%rd50, %r35, 4;
	add.s64 	%rd51, %rd49, %rd50;
	st.global.f32 	[%rd51], %f67;
$L__BB0_14:
	ret;

}
	// .globl	bn_infer_lastdim_kernel
.visible .entry bn_infer_lastdim_kernel(
	.param .u64 .ptr .align 1 bn_infer_lastdim_kernel_param_0,
	.param .u64 .ptr .align 1 bn_infer_lastdim_kernel_param_1,
	.param .u64 .ptr .align 1 bn_infer_lastdim_kernel_param_2,
	.param .u64 .ptr .align 1 bn_infer_lastdim_kernel_param_3,
	.param .u64 .ptr .align 1 bn_infer_lastdim_kernel_param_4,
	.param .u64 .ptr .align 1 bn_infer_lastdim_kernel_param_5,
	.param .u32 bn_infer_lastdim_kernel_param_6,
	.param .u32 bn_infer_lastdim_kernel_param_7,
	.param .f32 bn_infer_lastdim_kernel_param_8
)
{
	.reg .pred 	%p<2>;
	.reg .b32 	%r<9>;
	.reg .b32 	%f<12>;
	.reg .b64 	%rd<21>;

	ld.param.u64 	%rd1, [bn_infer_lastdim_kernel_param_0];
	ld.param.u64 	%rd2, [bn_infer_lastdim_kernel_param_1];
	ld.param.u64 	%rd3, [bn_infer_lastdim_kernel_param_2];
	ld.param.u64 	%rd4, [bn_infer_lastdim_kernel_param_3];
	ld.param.u64 	%rd5, [bn_infer_lastdim_kernel_param_4];
	ld.param.u64 	%rd6, [bn_infer_lastdim_kernel_param_5];
	ld.param.u32 	%r3, [bn_infer_lastdim_kernel_param_6];
	ld.param.u32 	%r2, [bn_infer_lastdim_kernel_param_7];
	ld.param.f32 	%f1, [bn_infer_lastdim_kernel_param_8];
	mov.u32 	%r4, %ctaid.x;
	mov.u32 	%r5, %ntid.x;
	mov.u32 	%r6, %tid.x;
	mad.lo.s32 	%r1, %r4, %r5, %r6;
	mul.lo.s32 	%r7, %r2, %r3;
	setp.ge.s32 	%p1, %r1, %r7;
	@%p1 bra 	$L__BB1_2;
	cvta.to.global.u64 	%rd7, %rd3;
	cvta.to.global.u64 	%rd8, %rd4;
	cvta.to.global.u64 	%rd9, %rd1;
	cvta.to.global.u64 	%rd10, %rd2;
	cvta.to.global.u64 	%rd11, %rd5;
	cvta.to.global.u64 	%rd12, %rd6;
	rem.s32 	%r8, %r1, %r2;
	mul.wide.s32 	%rd13, %r8, 4;
	add.s64 	%rd14, %rd7, %rd13;
	ld.global.nc.f32 	%f2, [%rd14];
	add.f32 	%f3, %f1, %f2;
	rsqrt.approx.f32 	%f4, %f3;
	add.s64 	%rd15, %rd8, %rd13;
	ld.global.nc.f32 	%f5, [%rd15];
	mul.wide.s32 	%rd16, %r1, 4;
	add.s64 	%rd17, %rd9, %rd16;
	ld.global.nc.f32 	%f6, [%rd17];
	add.s64 	%rd18, %rd10, %rd13;
	ld.global.nc.f32 	%f7, [%rd18];
	sub.f32 	%f8, %f6, %f7;
	mul.f32 	%f9, %f5, %f8;
	add.s64 	%rd19, %rd11, %rd13;
	ld.global.nc.f32 	%f10, [%rd19];
	fma.rn.f32 	%f11, %f4, %f9, %f10;
	add.s64 	%rd20, %rd12, %rd16;
	st.global.f32 	[%rd20], %f11;
$L__BB1_2:
	ret;

}


// ===== COMPILED SASS (sm_100) =====

	.target	sm_100

	.elftype	@"ET_EXEC"


//--------------------- .note.nv.tkinfo           --------------------------
	.section	.note.nv.tkinfo,"",@"SHT_NOTE"
	.sectionflags	@"SHF_NOTE_NV_TKINFO"
	.tkinfo
        /*0018*/ 	.word	0x00000002
        /*0030*/ 	.string	""
        /*0030*/ 	.string	"ptxas"
        /*0030*/ 	.string	"Cuda compilation tools, release 13.0, V13.0.88"
        /*0030*/ 	.string	"Build cuda_13.0.r13.0/compiler.36424714_0"
        /*0030*/ 	.string	"-arch sm_100 -m 64 "



//--------------------- .note.nv.cuinfo           --------------------------
	.section	.note.nv.cuinfo,"",@"SHT_NOTE"
	.sectionflags	@"SHF_NOTE_NV_CUINFO"
        /*0018*/ 	.short	0x0002
        /*001a*/ 	.short	0x0064
        /*001c*/ 	.short	0x0082
	.zero		2


//--------------------- .nv.info                  --------------------------
	.section	.nv.info,"",@"SHT_CUDA_INFO"
	.align	4


	//----- nvinfo : EIATTR_REGCOUNT
	.align		4
        /*0000*/ 	.byte	0x04, 0x2f
        /*0002*/ 	.short	(.L_1 - .L_0)
	.align		4
.L_0:
        /*0004*/ 	.word	index@(gemm_naive_kernel)
        /*0008*/ 	.word	0x00000020


	//----- nvinfo : EIATTR_FRAME_SIZE
	.align		4
.L_1:
        /*000c*/ 	.byte	0x04, 0x11
        /*000e*/ 	.short	(.L_3 - .L_2)
	.align		4
.L_2:
        /*0010*/ 	.word	index@(gemm_naive_kernel)
        /*0014*/ 	.word	0x00000000


	//----- nvinfo : EIATTR_REGCOUNT
	.align		4
.L_3:
        /*0018*/ 	.byte	0x04, 0x2f
        /*001a*/ 	.short	(.L_5 - .L_4)
	.align		4
.L_4:
        /*001c*/ 	.word	index@(bn_infer_lastdim_kernel)
        /*0020*/ 	.word	0x00000010


	//----- nvinfo : EIATTR_FRAME_SIZE
	.align		4
.L_5:
        /*0024*/ 	.byte	0x04, 0x11
        /*0026*/ 	.short	(.L_7 - .L_6)
	.align		4
.L_6:
        /*0028*/ 	.word	index@(bn_infer_lastdim_kernel)
        /*002c*/ 	.word	0x00000000


	//----- nvinfo : EIATTR_MIN_STACK_SIZE
	.align		4
.L_7:
        /*0030*/ 	.byte	0x04, 0x12
        /*0032*/ 	.short	(.L_9 - .L_8)
	.align		4
.L_8:
        /*0034*/ 	.word	index@(bn_infer_lastdim_kernel)
        /*0038*/ 	.word	0x00000000


	//----- nvinfo : EIATTR_MIN_STACK_SIZE
	.align		4
.L_9:
        /*003c*/ 	.byte	0x04, 0x12
        /*003e*/ 	.short	(.L_11 - .L_10)
	.align		4
.L_10:
        /*0040*/ 	.word	index@(gemm_naive_kernel)
        /*0044*/ 	.word	0x00000000
.L_11:


//--------------------- .nv.compat                --------------------------
	.section	.nv.compat,"",@"SHT_CUDA_COMPAT_INFO"
	.align	4
        /*0000*/ 	.byte	0x02, 0x09, 0x00, 0x00, 0x02, 0x02, 0x01, 0x00, 0x02, 0x05, 0x05, 0x00, 0x03, 0x07, 0x01, 0x01
        /*0010*/ 	.byte	0x02, 0x03, 0x00, 0x00, 0x02, 0x06, 0x01, 0x00, 0x04, 0x0b, 0x08, 0x00, 0x01, 0x00, 0x00, 0x00
        /*0020*/ 	.byte	0x00, 0x00, 0x00, 0x00


//--------------------- .nv.info.bn_infer_lastdim_kernel --------------------------
	.section	.nv.info.bn_infer_lastdim_kernel,"",@"SHT_CUDA_INFO"
	.sectionflags	@""
	.align	4


	//----- nvinfo : EIATTR_CUDA_API_VERSION
	.align		4
        /*0000*/ 	.byte	0x04, 0x37
        /*0002*/ 	.short	(.L_13 - .L_12)
.L_12:
        /*0004*/ 	.word	0x00000082


	//----- nvinfo : EIATTR_KPARAM_INFO
	.align		4
.L_13:
        /*0008*/ 	.byte	0x04, 0x17
        /*000a*/ 	.short	(.L_15 - .L_14)
.L_14:
        /*000c*/ 	.word	0x00000000
        /*0010*/ 	.short	0x0008
        /*0012*/ 	.short	0x0038
        /*0014*/ 	.byte	0x00, 0xf0, 0x11, 0x00


	//----- nvinfo : EIATTR_KPARAM_INFO
	.align		4
.L_15:
        /*0018*/ 	.byte	0x04, 0x17
        /*001a*/ 	.short	(.L_17 - .L_16)
.L_16:
        /*001c*/ 	.word	0x00000000
        /*0020*/ 	.short	0x0007
        /*0022*/ 	.short	0x0034
        /*0024*/ 	.byte	0x00, 0xf0, 0x11, 0x00


	//----- nvinfo : EIATTR_KPARAM_INFO
	.align		4
.L_17:
        /*0028*/ 	.byte	0x04, 0x17
        /*002a*/ 	.short	(.L_19 - .L_18)
.L_18:
        /*002c*/ 	.word	0x00000000
        /*0030*/ 	.short	0x0006
        /*0032*/ 	.short	0x0030
        /*0034*/ 	.byte	0x00, 0xf0, 0x11, 0x00


	//----- nvinfo : EIATTR_KPARAM_INFO
	.align		4
.L_19:
        /*0038*/ 	.byte	0x04, 0x17
        /*003a*/ 	.short	(.L_21 - .L_20)
.L_20:
        /*003c*/ 	.word	0x00000000
        /*0040*/ 	.short	0x0005
        /*0042*/ 	.short	0x0028
        /*0044*/ 	.byte	0x00, 0xf5, 0x21, 0x00


	//----- nvinfo : EIATTR_KPARAM_INFO
	.align		4
.L_21:
        /*0048*/ 	.byte	0x04, 0x17
        /*004a*/ 	.short	(.L_23 - .L_22)
.L_22:
        /*004c*/ 	.word	0x00000000
        /*0050*/ 	.short	0x0004
        /*0052*/ 	.short	0x0020
        /*0054*/ 	.byte	0x00, 0xf5, 0x21, 0x00


	//----- nvinfo : EIATTR_KPARAM_INFO
	.align		4
.L_23:
        /*0058*/ 	.byte	0x04, 0x17
        /*005a*/ 	.short	(.L_25 - .L_24)
.L_24:
        /*005c*/ 	.word	0x00000000
        /*0060*/ 	.short	0x0003
        /*0062*/ 	.short	0x0018
        /*0064*/ 	.byte	0x00, 0xf5, 0x21, 0x00


	//----- nvinfo : EIATTR_KPARAM_INFO
	.align		4
.L_25:
        /*0068*/ 	.byte	0x04, 0x17
        /*006a*/ 	.short	(.L_27 - .L_26)
.L_26:
        /*006c*/ 	.word	0x00000000
        /*0070*/ 	.short	0x0002
        /*0072*/ 	.short	0x0010
        /*0074*/ 	.byte	0x00, 0xf5, 0x21, 0x00


	//----- nvinfo : EIATTR_KPARAM_INFO
	.align		4
.L_27:
        /*0078*/ 	.byte	0x04, 0x17
        /*007a*/ 	.short	(.L_29 - .L_28)
.L_28:
        /*007c*/ 	.word	0x00000000
        /*0080*/ 	.short	0x0001
        /*0082*/ 	.short	0x0008
        /*0084*/ 	.byte	0x00, 0xf5, 0x21, 0x00


	//----- nvinfo : EIATTR_KPARAM_INFO
	.align		4
.L_29:
        /*0088*/ 	.byte	0x04, 0x17
        /*008a*/ 	.short	(.L_31 - .L_30)
.L_30:
        /*008c*/ 	.word	0x00000000
        /*0090*/ 	.short	0x0000
        /*0092*/ 	.short	0x0000
        /*0094*/ 	.byte	0x00, 0xf5, 0x21, 0x00


	//----- nvinfo : EIATTR_SPARSE_MMA_MASK
	.align		4
.L_31:
        /*0098*/ 	.byte	0x03, 0x50
        /*009a*/ 	.short	0x0000


	//----- nvinfo : EIATTR_MAXREG_COUNT
	.align		4
        /*009c*/ 	.byte	0x03, 0x1b
        /*009e*/ 	.short	0x00ff


	//----- nvinfo : EIATTR_MERCURY_ISA_VERSION
	.align		4
        /*00a0*/ 	.byte	0x03, 0x5f
        /*00a2*/ 	.short	0x0101


	//----- nvinfo : EIATTR_VRC_CTA_INIT_COUNT
	.align		4
        /*00a4*/ 	.byte	0x02, 0x4a
	.zero		1
	.zero		1


	//----- nvinfo : EIATTR_EXIT_INSTR_OFFSETS
	.align		4
        /*00a8*/ 	.byte	0x04, 0x1c
        /*00aa*/ 	.short	(.L_33 - .L_32)


	//   ....[0]....
.L_32:
        /*00ac*/ 	.word	0x00000080


	//   ....[1]....
        /*00b0*/ 	.word	0x000003b0


	//----- nvinfo : EIATTR_CBANK_PARAM_SIZE
	.align		4
.L_33:
        /*00b4*/ 	.byte	0x03, 0x19
        /*00b6*/ 	.short	0x003c


	//----- nvinfo : EIATTR_PARAM_CBANK
	.align		4
        /*00b8*/ 	.byte	0x04, 0x0a
        /*00ba*/ 	.short	(.L_35 - .L_34)
	.align		4
.L_34:
        /*00bc*/ 	.word	index@(.nv.constant0.bn_infer_lastdim_kernel)
        /*00c0*/ 	.short	0x0380
        /*00c2*/ 	.short	0x003c


	//----- nvinfo : EIATTR_SW_WAR
	.align		4
.L_35:
        /*00c4*/ 	.byte	0x04, 0x36
        /*00c6*/ 	.short	(.L_37 - .L_36)
.L_36:
        /*00c8*/ 	.word	0x00000008
.L_37:


//--------------------- .nv.info.gemm_naive_kernel --------------------------
	.section	.nv.info.gemm_naive_kernel,"",@"SHT_CUDA_INFO"
	.sectionflags	@""
	.align	4


	//----- nvinfo : EIATTR_CUDA_API_VERSION
	.align		4
        /*0000*/ 	.byte	0x04, 0x37
        /*0002*/ 	.short	(.L_39 - .L_38)
.L_38:
        /*0004*/ 	.word	0x00000082


	//----- nvinfo : EIATTR_KPARAM_INFO
	.align		4
.L_39:
        /*0008*/ 	.byte	0x04, 0x17
        /*000a*/ 	.short	(.L_41 - .L_40)
.L_40:
        /*000c*/ 	.word	0x00000000
        /*0010*/ 	.short	0x0005
        /*0012*/ 	.short	0x0020
        /*0014*/ 	.byte	0x00, 0xf0, 0x11, 0x00


	//----- nvinfo : EIATTR_KPARAM_INFO
	.align		4
.L_41:
        /*0018*/ 	.byte	0x04, 0x17
        /*001a*/ 	.short	(.L_43 - .L_42)
.L_42:
        /*001c*/ 	.word	0x00000000
        /*0020*/ 	.short	0x0004
        /*0022*/ 	.short	0x001c
        /*0024*/ 	.byte	0x00, 0xf0, 0x11, 0x00


	//----- nvinfo : EIATTR_KPARAM_INFO
	.align		4
.L_43:
        /*0028*/ 	.byte	0x04, 0x17
        /*002a*/ 	.short	(.L_45 - .L_44)
.L_44:
        /*002c*/ 	.word	0x00000000
        /*0030*/ 	.short	0x0003
        /*0032*/ 	.short	0x0018
        /*0034*/ 	.byte	0x00, 0xf0, 0x11, 0x00


	//----- nvinfo : EIATTR_KPARAM_INFO
	.align		4
.L_45:
        /*0038*/ 	.byte	0x04, 0x17
        /*003a*/ 	.short	(.L_47 - .L_46)
.L_46:
        /*003c*/ 	.word	0x00000000
        /*0040*/ 	.short	0x0002
        /*0042*/ 	.short	0x0010
        /*0044*/ 	.byte	0x00, 0xf5, 0x21, 0x00


	//----- nvinfo : EIATTR_KPARAM_INFO
	.align		4
.L_47:
        /*0048*/ 	.byte	0x04, 0x17
        /*004a*/ 	.short	(.L_49 - .L_48)
.L_48:
        /*004c*/ 	.word	0x00000000
        /*0050*/ 	.short	0x0001
        /*0052*/ 	.short	0x0008
        /*0054*/ 	.byte	0x00, 0xf5, 0x21, 0x00


	//----- nvinfo : EIATTR_KPARAM_INFO
	.align		4
.L_49:
        /*0058*/ 	.byte	0x04, 0x17
        /*005a*/ 	.short	(.L_51 - .L_50)
.L_50:
        /*005c*/ 	.word	0x00000000
        /*0060*/ 	.short	0x0000
        /*0062*/ 	.short	0x0000
        /*0064*/ 	.byte	0x00, 0xf5, 0x21, 0x00


	//----- nvinfo : EIATTR_SPARSE_MMA_MASK
	.align		4
.L_51:
        /*0068*/ 	.byte	0x03, 0x50
        /*006a*/ 	.short	0x0000


	//----- nvinfo : EIATTR_MAXREG_COUNT
	.align		4
        /*006c*/ 	.byte	0x03, 0x1b
        /*006e*/ 	.short	0x00ff


	//----- nvinfo : EIATTR_MERCURY_ISA_VERSION
	.align		4
        /*0070*/ 	.byte	0x03, 0x5f
        /*0072*/ 	.short	0x0101


	//----- nvinfo : EIATTR_VRC_CTA_INIT_COUNT
	.align		4
        /*0074*/ 	.byte	0x02, 0x4a
	.zero		1
	.zero		1


	//----- nvinfo : EIATTR_EXIT_INSTR_OFFSETS
	.align		4
        /*0078*/ 	.byte	0x04, 0x1c
        /*007a*/ 	.short	(.L_53 - .L_52)


	//   ....[0]....
.L_52:
        /*007c*/ 	.word	0x000000d0


	//   ....[1]....
        /*0080*/ 	.word	0x000008f0


	//----- nvinfo : EIATTR_CBANK_PARAM_SIZE
	.align		4
.L_53:
        /*0084*/ 	.byte	0x03, 0x19
        /*0086*/ 	.short	0x0024


	//----- nvinfo : EIATTR_PARAM_CBANK
	.align		4
        /*0088*/ 	.byte	0x04, 0x0a
        /*008a*/ 	.short	(.L_55 - .L_54)
	.align		4
.L_54:
        /*008c*/ 	.word	index@(.nv.constant0.gemm_naive_kernel)
        /*0090*/ 	.short	0x0380
        /*0092*/ 	.short	0x0024


	//----- nvinfo : EIATTR_SW_WAR
	.align		4
.L_55:
        /*0094*/ 	.byte	0x04, 0x36
        /*0096*/ 	.short	(.L_57 - .L_56)
.L_56:
        /*0098*/ 	.word	0x00000008
.L_57:


//--------------------- .nv.callgraph             --------------------------
	.section	.nv.callgraph,"",@"SHT_CUDA_CALLGRAPH"
	.align	4
	.sectionentsize	8
	.align		4
        /*0000*/ 	.word	0x00000000
	.align		4
        /*0004*/ 	.word	0xffffffff
	.align		4
        /*0008*/ 	.word	0x00000000
	.align		4
        /*000c*/ 	.word	0xfffffffe
	.align		4
        /*0010*/ 	.word	0x00000000
	.align		4
        /*0014*/ 	.word	0xfffffffd
	.align		4
        /*0018*/ 	.word	0x00000000
	.align		4
        /*001c*/ 	.word	0xfffffffc


//--------------------- .text.bn_infer_lastdim_kernel --------------------------
	.section	.text.bn_infer_lastdim_kernel,"ax",@progbits
	.align	128
        .global         bn_infer_lastdim_kernel
        .type           bn_infer_lastdim_kernel,@function
        .size           bn_infer_lastdim_kernel,(.L_x_6 - bn_infer_lastdim_kernel)
        .other          bn_infer_lastdim_kernel,@"STO_CUDA_ENTRY STV_DEFAULT"
bn_infer_lastdim_kernel:
.text.bn_infer_lastdim_kernel:
[----:B------:R-:W-:Y:S01]  /*0000*/  LDC R1, c[0x0][0x37c] ;  /* 0x0000df00ff017b82 */ /* 0x000fe20000000800 */
[----:B------:R-:W0:Y:S07]  /*0010*/  S2R R5, SR_TID.X ;  /* 0x0000000000057919 */ /* 0x000e2e0000002100 */
[----:B------:R-:W0:Y:S08]  /*0020*/  S2UR UR4, SR_CTAID.X ;  /* 0x00000000000479c3 */ /* 0x000e300000002500 */
[----:B------:R-:W0:Y:S08]  /*0030*/  LDC R0, c[0x0][0x360] ;  /* 0x0000d800ff007b82 */ /* 0x000e300000000800 */
[----:B------:R-:W1:Y:S01]  /*0040*/  LDC.64 R2, c[0x0][0x3b0] ;  /* 0x0000ec00ff027b82 */ /* 0x000e620000000a00 */
[----:B0-----:R-:W-:-:S02]  /*0050*/  IMAD R0, R0, UR4, R5 ;  /* 0x0000000400007c24 */ /* 0x001fc4000f8e0205 */
[----:B-1----:R-:W-:-:S05]  /*0060*/  IMAD R5, R3, R2, RZ ;  /* 0x0000000203057224 */ /* 0x002fca00078e02ff */
[----:B------:R-:W-:-:S13]  /*0070*/  ISETP.GE.AND P0, PT, R0, R5, PT ;  /* 0x000000050000720c */ /* 0x000fda0003f06270 */
[----:B------:R-:W-:Y:S05]  /*0080*/  @P0 EXIT ;  /* 0x000000000000094d */ /* 0x000fea0003800000 */
[----:B------:R-:W-:Y:S01]  /*0090*/  IABS R7, R3 ;  /* 0x0000000300077213 */ /* 0x000fe20000000000 */
[----:B------:R-:W0:Y:S01]  /*00a0*/  LDCU.64 UR4, c[0x0][0x358] ;  /* 0x00006b00ff0477ac */ /* 0x000e220008000a00 */
[----:B------:R-:W-:Y:S01]  /*00b0*/  ISETP.GE.AND P2, PT, R0, RZ, PT ;  /* 0x000000ff0000720c */ /* 0x000fe20003f46270 */
[----:B------:R-:W1:Y:S01]  /*00c0*/  LDC.64 R10, c[0x0][0x3a0] ;  /* 0x0000e800ff0a7b82 */ /* 0x000e620000000a00 */
[----:B------:R-:W2:Y:S01]  /*00d0*/  I2F.RP R2, R7 ;  /* 0x0000000700027306 */ /* 0x000ea20000209400 */
[----:B------:R-:W3:Y:S07]  /*00e0*/  LDCU UR6, c[0x0][0x3b8] ;  /* 0x00007700ff0677ac */ /* 0x000eee0008000800 */
[----:B--2---:R-:W2:Y:S02]  /*00f0*/  MUFU.RCP R2, R2 ;  /* 0x0000000200027308 */ /* 0x004ea40000001000 */
[----:B--2---:R-:W-:-:S06]  /*0100*/  IADD3 R4, PT, PT, R2, 0xffffffe, RZ ;  /* 0x0ffffffe02047810 */ /* 0x004fcc0007ffe0ff */
[----:B------:R2:W4:Y:S02]  /*0110*/  F2I.FTZ.U32.TRUNC.NTZ R5, R4 ;  /* 0x0000000400057305 */ /* 0x000524000021f000 */
[----:B--2---:R-:W-:Y:S01]  /*0120*/  HFMA2 R4, -RZ, RZ, 0, 0 ;  /* 0x00000000ff047431 */ /* 0x004fe200000001ff */
[----:B----4-:R-:W-:-:S05]  /*0130*/  IADD3 R6, PT, PT, RZ, -R5, RZ ;  /* 0x80000005ff067210 */ /* 0x010fca0007ffe0ff */
[----:B------:R-:W-:Y:S01]  /*0140*/  IMAD R9, R6, R7, RZ ;  /* 0x0000000706097224 */ /* 0x000fe200078e02ff */
[----:B------:R-:W-:-:S03]  /*0150*/  IABS R6, R0 ;  /* 0x0000000000067213 */ /* 0x000fc60000000000 */
[----:B------:R-:W-:Y:S02]  /*0160*/  IMAD.HI.U32 R5, R5, R9, R4 ;  /* 0x0000000905057227 */ /* 0x000fe400078e0004 */
[----:B------:R-:W2:Y:S04]  /*0170*/  LDC.64 R8, c[0x0][0x388] ;  /* 0x0000e200ff087b82 */ /* 0x000ea80000000a00 */
[----:B------:R-:W-:-:S05]  /*0180*/  IMAD.HI.U32 R5, R5, R6, RZ ;  /* 0x0000000605057227 */ /* 0x000fca00078e00ff */
[----:B------:R-:W-:-:S05]  /*0190*/  IADD3 R5, PT, PT, -R5, RZ, RZ ;  /* 0x000000ff05057210 */ /* 0x000fca0007ffe1ff */
[C---:B------:R-:W-:Y:S02]  /*01a0*/  IMAD R2, R7.reuse, R5, R6 ;  /* 0x0000000507027224 */ /* 0x040fe400078e0206 */
[----:B------:R-:W4:Y:S03]  /*01b0*/  LDC.64 R4, c[0x0][0x390] ;  /* 0x0000e400ff047b82 */ /* 0x000f260000000a00 */
[----:B------:R-:W-:-:S13]  /*01c0*/  ISETP.GT.U32.AND P0, PT, R7, R2, PT ;  /* 0x000000020700720c */ /* 0x000fda0003f04070 */
[----:B------:R-:W-:Y:S02]  /*01d0*/  @!P0 IADD3 R2, PT, PT, R2, -R7, RZ ;  /* 0x8000000702028210 */ /* 0x000fe40007ffe0ff */
[----:B------:R-:W-:Y:S02]  /*01e0*/  ISETP.NE.AND P0, PT, R3, RZ, PT ;  /* 0x000000ff0300720c */ /* 0x000fe40003f05270 */
[----:B------:R-:W-:-:S13]  /*01f0*/  ISETP.GT.U32.AND P1, PT, R7, R2, PT ;  /* 0x000000020700720c */ /* 0x000fda0003f24070 */
[----:B------:R-:W-:Y:S02]  /*0200*/  @!P1 IADD3 R2, PT, PT, R2, -R7, RZ ;  /* 0x8000000702029210 */ /* 0x000fe40007ffe0ff */
[----:B------:R-:W5:Y:S02]  /*0210*/  LDC.64 R6, c[0x0][0x380] ;  /* 0x0000e000ff067b82 */ /* 0x000f640000000a00 */
[----:B------:R-:W-:-:S04]  /*0220*/  MOV R13, R2 ;  /* 0x00000002000d7202 */ /* 0x000fc80000000f00 */
[----:B------:R-:W-:Y:S02]  /*0230*/  @!P2 IADD3 R13, PT, PT, -R13, RZ, RZ ;  /* 0x000000ff0d0da210 */ /* 0x000fe40007ffe1ff */
[----:B------:R-:W-:-:S05]  /*0240*/  @!P0 LOP3.LUT R13, RZ, R3, RZ, 0x33, !PT ;  /* 0x00000003ff0d8212 */ /* 0x000fca00078e33ff */
[C---:B----4-:R-:W-:Y:S02]  /*0250*/  IMAD.WIDE R2, R13.reuse, 0x4, R4 ;  /* 0x000000040d027825 */ /* 0x050fe400078e0204 */
[----:B------:R-:W4:Y:S03]  /*0260*/  LDC.64 R4, c[0x0][0x398] ;  /* 0x0000e600ff047b82 */ /* 0x000f260000000a00 */
[----:B0-----:R1:W3:Y:S01]  /*0270*/  LDG.E.CONSTANT R12, desc[UR4][R2.64] ;  /* 0x00000004020c7981 */ /* 0x0012e2000c1e9900 */
[----:B--2---:R-:W-:-:S04]  /*0280*/  IMAD.WIDE R8, R13, 0x4, R8 ;  /* 0x000000040d087825 */ /* 0x004fc800078e0208 */
[----:B-----5:R-:W-:Y:S02]  /*0290*/  IMAD.WIDE R6, R0, 0x4, R6 ;  /* 0x0000000400067825 */ /* 0x020fe400078e0206 */
[----:B------:R-:W2:Y:S02]  /*02a0*/  LDG.E.CONSTANT R9, desc[UR4][R8.64] ;  /* 0x0000000408097981 */ /* 0x000ea4000c1e9900 */
[C---:B-1----:R-:W-:Y:S02]  /*02b0*/  IMAD.WIDE R2, R13.reuse, 0x4, R10 ;  /* 0x000000040d027825 */ /* 0x042fe400078e020a */
[----:B------:R-:W2:Y:S01]  /*02c0*/  LDG.E.CONSTANT R6, desc[UR4][R6.64] ;  /* 0x0000000406067981 */ /* 0x000ea2000c1e9900 */
[----:B------:R-:W0:Y:S03]  /*02d0*/  LDC.64 R10, c[0x0][0x3a8] ;  /* 0x0000ea00ff0a7b82 */ /* 0x000e260000000a00 */
[----:B------:R-:W5:Y:S01]  /*02e0*/  LDG.E.CONSTANT R2, desc[UR4][R2.64] ;  /* 0x0000000402027981 */ /* 0x000f62000c1e9900 */
[----:B----4-:R-:W-:-:S06]  /*02f0*/  IMAD.WIDE R4, R13, 0x4, R4 ;  /* 0x000000040d047825 */ /* 0x010fcc00078e0204 */
[----:B------:R-:W4:Y:S01]  /*0300*/  LDG.E.CONSTANT R4, desc[UR4][R4.64] ;  /* 0x0000000404047981 */ /* 0x000f22000c1e9900 */
[----:B---3--:R-:W-:-:S05]  /*0310*/  FADD R12, R12, UR6 ;  /* 0x000000060c0c7e21 */ /* 0x008fca0008000000 */
[----:B------:R-:W-:-:S13]  /*0320*/  FSETP.GEU.AND P0, PT, |R12|, 1.175494350822287508e-38, PT ;  /* 0x008000000c00780b */ /* 0x000fda0003f0e200 */
[----:B------:R-:W-:-:S04]  /*0330*/  @!P0 FMUL R12, R12, 16777216 ;  /* 0x4b8000000c0c8820 */ /* 0x000fc80000400000 */
[----:B------:R-:W1:Y:S01]  /*0340*/  MUFU.RSQ R13, R12 ;  /* 0x0000000c000d7308 */ /* 0x000e620000001400 */
[----:B--2---:R-:W-:-:S04]  /*0350*/  FADD R7, R6, -R9 ;  /* 0x8000000906077221 */ /* 0x004fc80000000000 */
[----:B----4-:R-:W-:Y:S01]  /*0360*/  FMUL R6, R4, R7 ;  /* 0x0000000704067220 */ /* 0x010fe20000400000 */
[----:B0-----:R-:W-:-:S04]  /*0370*/  IMAD.WIDE R4, R0, 0x4, R10 ;  /* 0x0000000400047825 */ /* 0x001fc800078e020a */
[----:B-1----:R-:W-:-:S04]  /*0380*/  @!P0 FMUL R13, R13, 4096 ;  /* 0x458000000d0d8820 */ /* 0x002fc80000400000 */
[----:B-----5:R-:W-:-:S05]  /*0390*/  FFMA R13, R13, R6, R2 ;  /* 0x000000060d0d7223 */ /* 0x020fca0000000002 */
[----:B------:R-:W-:Y:S01]  /*03a0*/  STG.E desc[UR4][R4.64], R13 ;  /* 0x0000000d04007986 */ /* 0x000fe2000c101904 */
[----:B------:R-:W-:Y:S05]  /*03b0*/  EXIT ;  /* 0x000000000000794d */ /* 0x000fea0003800000 */
.L_x_0:
[----:B------:R-:W-:-:S00]  /*03c0*/  BRA `(.L_x_0) ;  /* 0xfffffffc00fc7947 */ /* 0x000fc0000383ffff */
[----:B------:R-:W-:-:S00]  /*03d0*/  NOP ;  /* 0x0000000000007918 */ /* 0x000fc00000000000 */
        /* <DEDUP_REMOVED lines=10> */
.L_x_6:


//--------------------- .text.gemm_naive_kernel   --------------------------
	.section	.text.gemm_naive_kernel,"ax",@progbits
	.align	128
        .global         gemm_naive_kernel
        .type           gemm_naive_kernel,@function
        .size           gemm_naive_kernel,(.L_x_7 - gemm_naive_kernel)
        .other          gemm_naive_kernel,@"STO_CUDA_ENTRY STV_DEFAULT"
gemm_naive_kernel:
.text.gemm_naive_kernel:
[----:B------:R-:W-:Y:S01]  /*0000*/  LDC R1, c[0x0][0x37c] ;  /* 0x0000df00ff017b82 */ /* 0x000fe20000000800 */
[----:B------:R-:W0:Y:S07]  /*0010*/  S2R R5, SR_TID.X ;  /* 0x0000000000057919 */ /* 0x000e2e0000002100 */
[----:B------:R-:W1:Y:S01]  /*0020*/  LDC R16, c[0x0][0x364] ;  /* 0x0000d900ff107b82 */ /* 0x000e620000000800 */
[----:B------:R-:W2:Y:S01]  /*0030*/  LDCU UR6, c[0x0][0x398] ;  /* 0x00007300ff0677ac */ /* 0x000ea20008000800 */
[----:B------:R-:W1:Y:S06]  /*0040*/  S2R R3, SR_TID.Y ;  /* 0x0000000000037919 */ /* 0x000e6c0000002200 */
[----:B------:R-:W0:Y:S08]  /*0050*/  S2UR UR5, SR_CTAID.X ;  /* 0x00000000000579c3 */ /* 0x000e300000002500 */
[----:B------:R-:W0:Y:S08]  /*0060*/  LDC R0, c[0x0][0x360] ;  /* 0x0000d800ff007b82 */ /* 0x000e300000000800 */
[----:B------:R-:W1:Y:S08]  /*0070*/  S2UR UR4, SR_CTAID.Y ;  /* 0x00000000000479c3 */ /* 0x000e700000002600 */
[----:B------:R-:W3:Y:S01]  /*0080*/  LDC R17, c[0x0][0x3a0] ;  /* 0x0000e800ff117b82 */ /* 0x000ee20000000800 */
[----:B0-----:R-:W-:-:S02]  /*0090*/  IMAD R0, R0, UR5, R5 ;  /* 0x0000000500007c24 */ /* 0x001fc4000f8e0205 */
[----:B-1----:R-:W-:-:S03]  /*00a0*/  IMAD R16, R16, UR4, R3 ;  /* 0x0000000410107c24 */ /* 0x002fc6000f8e0203 */
[----:B---3--:R-:W-:-:S04]  /*00b0*/  ISETP.GE.AND P0, PT, R0, R17, PT ;  /* 0x000000110000720c */ /* 0x008fc80003f06270 */
[----:B--2---:R-:W-:-:S13]  /*00c0*/  ISETP.GE.OR P0, PT, R16, UR6, P0 ;  /* 0x0000000610007c0c */ /* 0x004fda0008706670 */
[----:B------:R-:W-:Y:S05]  /*00d0*/  @P0 EXIT ;  /* 0x000000000000094d */ /* 0x000fea0003800000 */
[----:B------:R-:W0:Y:S01]  /*00e0*/  LDC R19, c[0x0][0x39c] ;  /* 0x0000e700ff137b82 */ /* 0x000e220000000800 */
[----:B------:R-:W1:Y:S01]  /*00f0*/  LDCU.64 UR4, c[0x0][0x358] ;  /* 0x00006b00ff0477ac */ /* 0x000e620008000a00 */
[----:B------:R-:W-:Y:S01]  /*0100*/  HFMA2 R24, -RZ, RZ, 0, 0 ;  /* 0x00000000ff187431 */ /* 0x000fe200000001ff */
[----:B0-----:R-:W-:-:S13]  /*0110*/  ISETP.GE.AND P0, PT, R19, 0x1, PT ;  /* 0x000000011300780c */ /* 0x001fda0003f06270 */
[----:B-1----:R-:W-:Y:S05]  /*0120*/  @!P0 BRA `(.L_x_1) ;  /* 0x0000000400e08947 */ /* 0x002fea0003800000 */
[C---:B------:R-:W-:Y:S01]  /*0130*/  ISETP.GE.U32.AND P1, PT, R19.reuse, 0x8, PT ;  /* 0x000000081300780c */ /* 0x040fe20003f26070 */
[----:B------:R-:W-:Y:S01]  /*0140*/  IMAD R20, R16, R19, RZ ;  /* 0x0000001310147224 */ /* 0x000fe200078e02ff */
[----:B------:R-:W-:Y:S02]  /*0150*/  LOP3.LUT R27, R19, 0x7, RZ, 0xc0, !PT ;  /* 0x00000007131b7812 */ /* 0x000fe400078ec0ff */
[----:B------:R-:W-:Y:S02]  /*0160*/  MOV R24, RZ ;  /* 0x000000ff00187202 */ /* 0x000fe40000000f00 */
[----:B------:R-:W-:Y:S02]  /*0170*/  ISETP.NE.AND P0, PT, R27, RZ, PT ;  /* 0x000000ff1b00720c */ /* 0x000fe40003f05270 */
[----:B------:R-:W-:-:S05]  /*0180*/  MOV R21, RZ ;  /* 0x000000ff00157202 */ /* 0x000fca0000000f00 */
[----:B------:R-:W-:Y:S06]  /*0190*/  @!P1 BRA `(.L_x_2) ;  /* 0x0000000000c49947 */ /* 0x000fec0003800000 */
[----:B------:R-:W0:Y:S01]  /*01a0*/  LDC.64 R2, c[0x0][0x380] ;  /* 0x0000e000ff027b82 */ /* 0x000e220000000a00 */
[----:B------:R-:W-:Y:S02]  /*01b0*/  LOP3.LUT R21, R19, 0x7ffffff8, RZ, 0xc0, !PT ;  /* 0x7ffffff813157812 */ /* 0x000fe400078ec0ff */
[----:B------:R-:W-:Y:S02]  /*01c0*/  MOV R24, RZ ;  /* 0x000000ff00187202 */ /* 0x000fe40000000f00 */
[----:B------:R-:W-:Y:S02]  /*01d0*/  MOV R18, R0 ;  /* 0x0000000000127202 */ /* 0x000fe40000000f00 */
[----:B------:R-:W-:Y:S01]  /*01e0*/  IADD3 R22, PT, PT, -R21, RZ, RZ ;  /* 0x000000ff15167210 */ /* 0x000fe20007ffe1ff */
[----:B0-----:R-:W-:-:S03]  /*01f0*/  IMAD.WIDE.U32 R2, R20, 0x4, R2 ;  /* 0x0000000414027825 */ /* 0x001fc600078e0002 */
[----:B------:R-:W-:-:S04]  /*0200*/  IADD3 R4, P1, PT, R2, 0x10, RZ ;  /* 0x0000001002047810 */ /* 0x000fc80007f3e0ff */
[----:B------:R-:W-:-:S09]  /*0210*/  IADD3.X R5, PT, PT, RZ, R3, RZ, P1, !PT ;  /* 0x00000003ff057210 */ /* 0x000fd20000ffe4ff */
.L_x_3:
[----:B------:R-:W0:Y:S01]  /*0220*/  LDC.64 R14, c[0x0][0x388] ;  /* 0x0000e200ff0e7b82 */ /* 0x000e220000000a00 */
[----:B------:R-:W-:Y:S02]  /*0230*/  MOV R2, R4 ;  /* 0x0000000400027202 */ /* 0x000fe40000000f00 */
[----:B------:R-:W-:-:S05]  /*0240*/  MOV R3, R5 ;  /* 0x0000000500037202 */ /* 0x000fca0000000f00 */
[----:B------:R-:W2:Y:S04]  /*0250*/  LDG.E.CONSTANT R25, desc[UR4][R2.64+-0x10] ;  /* 0xfffff00402197981 */ /* 0x000ea8000c1e9900 */
[----:B------:R-:W3:Y:S04]  /*0260*/  LDG.E.CONSTANT R23, desc[UR4][R2.64+-0xc] ;  /* 0xfffff40402177981 */ /* 0x000ee8000c1e9900 */
[----:B------:R-:W4:Y:S04]  /*0270*/  LDG.E.CONSTANT R29, desc[UR4][R2.64+-0x8] ;  /* 0xfffff804021d7981 */ /* 0x000f28000c1e9900 */
[----:B------:R-:W5:Y:S01]  /*0280*/  LDG.E.CONSTANT R28, desc[UR4][R2.64+-0x4] ;  /* 0xfffffc04021c7981 */ /* 0x000f62000c1e9900 */
[----:B0-----:R-:W-:-:S05]  /*0290*/  IMAD.WIDE R14, R18, 0x4, R14 ;  /* 0x00000004120e7825 */ /* 0x001fca00078e020e */
[----:B------:R0:W2:Y:S01]  /*02a0*/  LDG.E.CONSTANT R26, desc[UR4][R14.64] ;  /* 0x000000040e1a7981 */ /* 0x0000a2000c1e9900 */
[----:B------:R-:W-:-:S04]  /*02b0*/  IMAD.WIDE R12, R17, 0x4, R14 ;  /* 0x00000004110c7825 */ /* 0x000fc800078e020e */
[C---:B------:R-:W-:Y:S02]  /*02c0*/  IMAD.WIDE R4, R17.reuse, 0x4, R12 ;  /* 0x0000000411047825 */ /* 0x040fe400078e020c */
[----:B------:R-:W3:Y:S02]  /*02d0*/  LDG.E.CONSTANT R12, desc[UR4][R12.64] ;  /* 0x000000040c0c7981 */ /* 0x000ee4000c1e9900 */
[C---:B------:R-:W-:Y:S02]  /*02e0*/  IMAD.WIDE R8, R17.reuse, 0x4, R4 ;  /* 0x0000000411087825 */ /* 0x040fe400078e0204 */
[----:B------:R-:W4:Y:S02]  /*02f0*/  LDG.E.CONSTANT R4, desc[UR4][R4.64] ;  /* 0x0000000404047981 */ /* 0x000f24000c1e9900 */
[C---:B------:R-:W-:Y:S02]  /*0300*/  IMAD.WIDE R6, R17.reuse, 0x4, R8 ;  /* 0x0000000411067825 */ /* 0x040fe400078e0208 */
[----:B------:R-:W5:Y:S02]  /*0310*/  LDG.E.CONSTANT R8, desc[UR4][R8.64] ;  /* 0x0000000408087981 */ /* 0x000f64000c1e9900 */
[----:B------:R-:W-:-:S02]  /*0320*/  IMAD.WIDE R10, R17, 0x4, R6 ;  /* 0x00000004110a7825 */ /* 0x000fc400078e0206 */
[----:B------:R-:W5:Y:S04]  /*0330*/  LDG.E.CONSTANT R5, desc[UR4][R2.64] ;  /* 0x0000000402057981 */ /* 0x000f68000c1e9900 */
[----:B------:R-:W5:Y:S01]  /*0340*/  LDG.E.CONSTANT R6, desc[UR4][R6.64] ;  /* 0x0000000406067981 */ /* 0x000f62000c1e9900 */
[----:B0-----:R-:W-:-:S03]  /*0350*/  IMAD.WIDE R14, R17, 0x4, R10 ;  /* 0x00000004110e7825 */ /* 0x001fc600078e020a */
[----:B------:R-:W5:Y:S04]  /*0360*/  LDG.E.CONSTANT R10, desc[UR4][R10.64] ;  /* 0x000000040a0a7981 */ /* 0x000f68000c1e9900 */
[----:B------:R-:W5:Y:S04]  /*0370*/  LDG.E.CONSTANT R13, desc[UR4][R14.64] ;  /* 0x000000040e0d7981 */ /* 0x000f68000c1e9900 */
[----:B------:R-:W5:Y:S04]  /*0380*/  LDG.E.CONSTANT R7, desc[UR4][R2.64+0x4] ;  /* 0x0000040402077981 */ /* 0x000f68000c1e9900 */
[----:B------:R-:W5:Y:S01]  /*0390*/  LDG.E.CONSTANT R9, desc[UR4][R2.64+0xc] ;  /* 0x00000c0402097981 */ /* 0x000f62000c1e9900 */
[----:B--2---:R-:W-:Y:S01]  /*03a0*/  FFMA R26, R25, R26, R24 ;  /* 0x0000001a191a7223 */ /* 0x004fe20000000018 */
[----:B------:R-:W-:-:S02]  /*03b0*/  IMAD.WIDE R24, R17, 0x4, R14 ;  /* 0x0000000411187825 */ /* 0x000fc400078e020e */
[----:B------:R-:W2:Y:S04]  /*03c0*/  LDG.E.CONSTANT R14, desc[UR4][R2.64+0x8] ;  /* 0x00000804020e7981 */ /* 0x000ea8000c1e9900 */
[----:B------:R-:W2:Y:S01]  /*03d0*/  LDG.E.CONSTANT R24, desc[UR4][R24.64] ;  /* 0x0000000418187981 */ /* 0x000ea2000c1e9900 */
[----:B---3--:R-:W-:Y:S01]  /*03e0*/  FFMA R12, R23, R12, R26 ;  /* 0x0000000c170c7223 */ /* 0x008fe2000000001a */
[----:B------:R-:W-:-:S03]  /*03f0*/  IADD3 R22, PT, PT, R22, 0x8, RZ ;  /* 0x0000000816167810 */ /* 0x000fc60007ffe0ff */
[----:B----4-:R-:W-:Y:S01]  /*0400*/  FFMA R29, R29, R4, R12 ;  /* 0x000000041d1d7223 */ /* 0x010fe2000000000c */
[----:B------:R-:W-:-:S03]  /*0410*/  ISETP.NE.AND P1, PT, R22, RZ, PT ;  /* 0x000000ff1600720c */ /* 0x000fc60003f25270 */
[----:B-----5:R-:W-:Y:S01]  /*0420*/  FFMA R8, R28, R8, R29 ;  /* 0x000000081c087223 */ /* 0x020fe2000000001d */
[----:B------:R-:W-:-:S03]  /*0430*/  IADD3 R4, P2, PT, R2, 0x20, RZ ;  /* 0x0000002002047810 */ /* 0x000fc60007f5e0ff */
[----:B------:R-:W-:Y:S01]  /*0440*/  FFMA R6, R5, R6, R8 ;  /* 0x0000000605067223 */ /* 0x000fe20000000008 */
[----:B------:R-:W-:Y:S02]  /*0450*/  IADD3.X R5, PT, PT, RZ, R3, RZ, P2, !PT ;  /* 0x00000003ff057210 */ /* 0x000fe400017fe4ff */
[----:B------:R-:W-:Y:S01]  /*0460*/  LEA R18, R17, R18, 0x3 ;  /* 0x0000001211127211 */ /* 0x000fe200078e18ff */
[----:B------:R-:W-:-:S04]  /*0470*/  FFMA R7, R7, R10, R6 ;  /* 0x0000000a07077223 */ /* 0x000fc80000000006 */
[----:B--2---:R-:W-:-:S04]  /*0480*/  FFMA R14, R14, R13, R7 ;  /* 0x0000000d0e0e7223 */ /* 0x004fc80000000007 */
[----:B------:R-:W-:Y:S01]  /*0490*/  FFMA R24, R9, R24, R14 ;  /* 0x0000001809187223 */ /* 0x000fe2000000000e */
[----:B------:R-:W-:Y:S06]  /*04a0*/  @P1 BRA `(.L_x_3) ;  /* 0xfffffffc005c1947 */ /* 0x000fec000383ffff */
.L_x_2:
[----:B------:R-:W-:Y:S05]  /*04b0*/  @!P0 BRA `(.L_x_1) ;  /* 0x0000000000fc8947 */ /* 0x000fea0003800000 */
[----:B------:R-:W-:Y:S02]  /*04c0*/  ISETP.GE.U32.AND P1, PT, R27, 0x4, PT ;  /* 0x000000041b00780c */ /* 0x000fe40003f26070 */
[----:B------:R-:W-:-:S04]  /*04d0*/  LOP3.LUT R14, R19, 0x3, RZ, 0xc0, !PT ;  /* 0x00000003130e7812 */ /* 0x000fc800078ec0ff */
[----:B------:R-:W-:-:S07]  /*04e0*/  ISETP.NE.AND P0, PT, R14, RZ, PT ;  /* 0x000000ff0e00720c */ /* 0x000fce0003f05270 */
[----:B------:R-:W-:Y:S06]  /*04f0*/  @!P1 BRA `(.L_x_4) ;  /* 0x00000000006c9947 */ /* 0x000fec0003800000 */
[----:B------:R-:W0:Y:S01]  /*0500*/  LDC.64 R4, c[0x0][0x388] ;  /* 0x0000e200ff047b82 */ /* 0x000e220000000a00 */
[----:B------:R-:W1:Y:S01]  /*0510*/  LDCU.64 UR6, c[0x0][0x380] ;  /* 0x00007000ff0677ac */ /* 0x000e620008000a00 */
[----:B------:R-:W-:Y:S01]  /*0520*/  IMAD R7, R21, R17, R0 ;  /* 0x0000001115077224 */ /* 0x000fe200078e0200 */
[CC--:B------:R-:W-:Y:S02]  /*0530*/  IADD3 R3, PT, PT, R20.reuse, R21.reuse, RZ ;  /* 0x0000001514037210 */ /* 0x0c0fe40007ffe0ff */
[----:B------:R-:W-:-:S03]  /*0540*/  IADD3 R8, P1, PT, R20, R21, RZ ;  /* 0x0000001514087210 */ /* 0x000fc60007f3e0ff */
[----:B------:R-:W2:Y:S01]  /*0550*/  LDC.64 R12, c[0x0][0x380] ;  /* 0x0000e000ff0c7b82 */ /* 0x000ea20000000a00 */
[----:B0-----:R-:W-:-:S04]  /*0560*/  IMAD.WIDE R4, R7, 0x4, R4 ;  /* 0x0000000407047825 */ /* 0x001fc800078e0204 */
[----:B------:R-:W-:Y:S02]  /*0570*/  IMAD.WIDE R6, R17, 0x4, R4 ;  /* 0x0000000411067825 */ /* 0x000fe400078e0204 */
[----:B------:R-:W3:Y:S02]  /*0580*/  LDG.E.CONSTANT R4, desc[UR4][R4.64] ;  /* 0x0000000404047981 */ /* 0x000ee4000c1e9900 */
[----:B--2---:R-:W-:Y:S01]  /*0590*/  IMAD.WIDE.U32 R12, R3, 0x4, R12 ;  /* 0x00000004030c7825 */ /* 0x004fe200078e000c */
[----:B------:R-:W-:Y:S02]  /*05a0*/  IADD3.X R3, PT, PT, RZ, RZ, RZ, P1, !PT ;  /* 0x000000ffff037210 */ /* 0x000fe40000ffe4ff */
[----:B-1----:R-:W-:-:S03]  /*05b0*/  LEA R2, P1, R8, UR6, 0x2 ;  /* 0x0000000608027c11 */ /* 0x002fc6000f8210ff */
[----:B------:R-:W3:Y:S01]  /*05c0*/  LDG.E.CONSTANT R13, desc[UR4][R12.64] ;  /* 0x000000040c0d7981 */ /* 0x000ee2000c1e9900 */
[----:B------:R-:W-:Y:S01]  /*05d0*/  LEA.HI.X R3, R8, UR7, R3, 0x2, P1 ;  /* 0x0000000708037c11 */ /* 0x000fe200088f1403 */
[C---:B------:R-:W-:Y:S02]  /*05e0*/  IMAD.WIDE R8, R17.reuse, 0x4, R6 ;  /* 0x0000000411087825 */ /* 0x040fe400078e0206 */
[----:B------:R-:W2:Y:S04]  /*05f0*/  LDG.E.CONSTANT R6, desc[UR4][R6.64] ;  /* 0x0000000406067981 */ /* 0x000ea8000c1e9900 */
[----:B------:R-:W2:Y:S01]  /*0600*/  LDG.E.CONSTANT R15, desc[UR4][R2.64+0x4] ;  /* 0x00000404020f7981 */ /* 0x000ea2000c1e9900 */
[----:B------:R-:W-:-:S03]  /*0610*/  IMAD.WIDE R10, R17, 0x4, R8 ;  /* 0x00000004110a7825 */ /* 0x000fc600078e0208 */
[----:B------:R-:W4:Y:S04]  /*0620*/  LDG.E.CONSTANT R22, desc[UR4][R8.64] ;  /* 0x0000000408167981 */ /* 0x000f28000c1e9900 */
[----:B------:R-:W4:Y:S04]  /*0630*/  LDG.E.CONSTANT R18, desc[UR4][R2.64+0x8] ;  /* 0x0000080402127981 */ /* 0x000f28000c1e9900 */
[----:B------:R-:W5:Y:S04]  /*0640*/  LDG.E.CONSTANT R26, desc[UR4][R2.64+0xc] ;  /* 0x00000c04021a7981 */ /* 0x000f68000c1e9900 */
[----:B------:R-:W5:Y:S01]  /*0650*/  LDG.E.CONSTANT R10, desc[UR4][R10.64] ;  /* 0x000000040a0a7981 */ /* 0x000f62000c1e9900 */
[----:B------:R-:W-:Y:S01]  /*0660*/  IADD3 R21, PT, PT, R21, 0x4, RZ ;  /* 0x0000000415157810 */ /* 0x000fe20007ffe0ff */
[----:B---3--:R-:W-:-:S04]  /*0670*/  FFMA R24, R13, R4, R24 ;  /* 0x000000040d187223 */ /* 0x008fc80000000018 */
[----:B--2---:R-:W-:-:S04]  /*0680*/  FFMA R15, R15, R6, R24 ;  /* 0x000000060f0f7223 */ /* 0x004fc80000000018 */
[----:B----4-:R-:W-:-:S04]  /*0690*/  FFMA R15, R18, R22, R15 ;  /* 0x00000016120f7223 */ /* 0x010fc8000000000f */
[----:B-----5:R-:W-:-:S07]  /*06a0*/  FFMA R24, R26, R10, R15 ;  /* 0x0000000a1a187223 */ /* 0x020fce000000000f */
.L_x_4:
[----:B------:R-:W-:Y:S05]  /*06b0*/  @!P0 BRA `(.L_x_1) ;  /* 0x00000000007c8947 */ /* 0x000fea0003800000 */
[----:B------:R-:W-:Y:S01]  /*06c0*/  ISETP.NE.AND P1, PT, R14, 0x1, PT ;  /* 0x000000010e00780c */ /* 0x000fe20003f25270 */
[----:B------:R-:W0:Y:S01]  /*06d0*/  LDC.64 R10, c[0x0][0x380] ;  /* 0x0000e000ff0a7b82 */ /* 0x000e220000000a00 */
[----:B------:R-:W-:-:S04]  /*06e0*/  LOP3.LUT R19, R19, 0x1, RZ, 0xc0, !PT ;  /* 0x0000000113137812 */ /* 0x000fc800078ec0ff */
[----:B------:R-:W-:-:S03]  /*06f0*/  ISETP.NE.U32.AND P0, PT, R19, 0x1, PT ;  /* 0x000000011300780c */ /* 0x000fc60003f05070 */
[----:B------:R-:W1:Y:S04]  /*0700*/  LDC.64 R8, c[0x0][0x388] ;  /* 0x0000e200ff087b82 */ /* 0x000e680000000a00 */
[CC--:B------:R-:W-:Y:S02]  /*0710*/  @P1 IADD3 R13, PT, PT, R20.reuse, R21.reuse, RZ ;  /* 0x00000015140d1210 */ /* 0x0c0fe40007ffe0ff */
[----:B------:R-:W-:Y:S02]  /*0720*/  @P1 IADD3 R12, P2, PT, R20, R21, RZ ;  /* 0x00000015140c1210 */ /* 0x000fe40007f5e0ff */
[----:B------:R-:W2:Y:S02]  /*0730*/  @P1 LDC.64 R2, c[0x0][0x380] ;  /* 0x0000e000ff021b82 */ /* 0x000ea40000000a00 */
[----:B------:R-:W-:-:S06]  /*0740*/  @P1 IADD3.X R14, PT, PT, RZ, RZ, RZ, P2, !PT ;  /* 0x000000ffff0e1210 */ /* 0x000fcc00017fe4ff */
[----:B------:R-:W3:Y:S01]  /*0750*/  LDC.64 R4, c[0x0][0x380] ;  /* 0x0000e000ff047b82 */ /* 0x000ee20000000a00 */
[----:B0-----:R-:W-:-:S04]  /*0760*/  @P1 IMAD.WIDE.U32 R10, R13, 0x4, R10 ;  /* 0x000000040d0a1825 */ /* 0x001fc800078e000a */
[C---:B------:R-:W-:Y:S01]  /*0770*/  @P1 IMAD R13, R21.reuse, R17, R0 ;  /* 0x00000011150d1224 */ /* 0x040fe200078e0200 */
[----:B------:R-:W-:Y:S01]  /*0780*/  @P1 IADD3 R21, PT, PT, R21, 0x2, RZ ;  /* 0x0000000215151810 */ /* 0x000fe20007ffe0ff */
[----:B------:R-:W4:Y:S01]  /*0790*/  @P1 LDG.E.CONSTANT R11, desc[UR4][R10.64] ;  /* 0x000000040a0b1981 */ /* 0x000f22000c1e9900 */
[----:B------:R-:W0:Y:S01]  /*07a0*/  LDC.64 R6, c[0x0][0x388] ;  /* 0x0000e200ff067b82 */ /* 0x000e220000000a00 */
[----:B-1----:R-:W-:Y:S01]  /*07b0*/  @P1 IMAD.WIDE R8, R13, 0x4, R8 ;  /* 0x000000040d081825 */ /* 0x002fe200078e0208 */
[----:B------:R-:W-:Y:S02]  /*07c0*/  @!P0 IADD3 R15, PT, PT, R20, R21, RZ ;  /* 0x00000015140f8210 */ /* 0x000fe40007ffe0ff */
[----:B--2---:R-:W-:Y:S01]  /*07d0*/  @P1 LEA R2, P2, R12, R2, 0x2 ;  /* 0x000000020c021211 */ /* 0x004fe200078410ff */
[----:B------:R-:W-:-:S03]  /*07e0*/  @!P0 IMAD R21, R21, R17, R0 ;  /* 0x0000001115158224 */ /* 0x000fc600078e0200 */
[----:B------:R-:W-:Y:S01]  /*07f0*/  @P1 LEA.HI.X R3, R12, R3, R14, 0x2, P2 ;  /* 0x000000030c031211 */ /* 0x000fe200010f140e */
[----:B------:R-:W-:Y:S01]  /*0800*/  @P1 IMAD.WIDE R12, R17, 0x4, R8 ;  /* 0x00000004110c1825 */ /* 0x000fe200078e0208 */
[----:B------:R-:W4:Y:S03]  /*0810*/  @P1 LDG.E.CONSTANT R14, desc[UR4][R8.64] ;  /* 0x00000004080e1981 */ /* 0x000f26000c1e9900 */
[----:B---3--:R-:W-:Y:S01]  /*0820*/  @!P0 IMAD.WIDE.U32 R4, R15, 0x4, R4 ;  /* 0x000000040f048825 */ /* 0x008fe200078e0004 */
[----:B------:R-:W2:Y:S04]  /*0830*/  @P1 LDG.E.CONSTANT R2, desc[UR4][R2.64+0x4] ;  /* 0x0000040402021981 */ /* 0x000ea8000c1e9900 */
[----:B------:R-:W2:Y:S01]  /*0840*/  @P1 LDG.E.CONSTANT R12, desc[UR4][R12.64] ;  /* 0x000000040c0c1981 */ /* 0x000ea2000c1e9900 */
[----:B0-----:R-:W-:-:S03]  /*0850*/  @!P0 IMAD.WIDE R6, R21, 0x4, R6 ;  /* 0x0000000415068825 */ /* 0x001fc600078e0206 */
[----:B------:R-:W3:Y:S04]  /*0860*/  @!P0 LDG.E.CONSTANT R5, desc[UR4][R4.64] ;  /* 0x0000000404058981 */ /* 0x000ee8000c1e9900 */
[----:B------:R-:W3:Y:S01]  /*0870*/  @!P0 LDG.E.CONSTANT R6, desc[UR4][R6.64] ;  /* 0x0000000406068981 */ /* 0x000ee2000c1e9900 */
[----:B----4-:R-:W-:-:S04]  /*0880*/  @P1 FFMA R11, R11, R14, R24 ;  /* 0x0000000e0b0b1223 */ /* 0x010fc80000000018 */
[----:B--2---:R-:W-:-:S04]  /*0890*/  @P1 FFMA R24, R2, R12, R11 ;  /* 0x0000000c02181223 */ /* 0x004fc8000000000b */
[----:B---3--:R-:W-:-:S07]  /*08a0*/  @!P0 FFMA R24, R5, R6, R24 ;  /* 0x0000000605188223 */ /* 0x008fce0000000018 */
.L_x_1:
[----:B------:R-:W0:Y:S01]  /*08b0*/  LDC.64 R2, c[0x0][0x390] ;  /* 0x0000e400ff027b82 */ /* 0x000e220000000a00 */
[----:B------:R-:W-:-:S04]  /*08c0*/  IMAD R17, R16, R17, R0 ;  /* 0x0000001110117224 */ /* 0x000fc800078e0200 */
[----:B0-----:R-:W-:-:S05]  /*08d0*/  IMAD.WIDE R2, R17, 0x4, R2 ;  /* 0x0000000411027825 */ /* 0x001fca00078e0202 */
[----:B------:R-:W-:Y:S01]  /*08e0*/  STG.E desc[UR4][R2.64], R24 ;  /* 0x0000001802007986 */ /* 0x000fe2000c101904 */
[----:B------:R-:W-:Y:S05]  /*08f0*/  EXIT ;  /* 0x000000000000794d */ /* 0x000fea0003800000 */
.L_x_5:
        /* <DEDUP_REMOVED lines=16> */
.L_x_7:


//--------------------- .nv.shared.reserved.0     --------------------------
	.section	.nv.shared.reserved.0,"aw",@nobits
	.weak		__nv_reservedSMEM_offset_0_alias
	.size		__nv_reservedSMEM_offset_0_alias, 0, 64
	.other		__nv_reservedSMEM_offset_0_alias,@"STO_CUDA_RESERVED_SHARED STV_DEFAULT"
__nv_reservedSMEM_offset_0_alias:
	.zero		0
	.zero		64


//--------------------- .nv.constant0.bn_infer_lastdim_kernel --------------------------
	.section	.nv.constant0.bn_infer_lastdim_kernel,"a",@progbits
	.sectionflags	@""
	.align	4
.nv.constant0.bn_infer_lastdim_kernel:
	.zero		956


//--------------------- .nv.constant0.gemm_naive_kernel --------------------------
	.section	.nv.constant0.gemm_naive_kernel,"a",@progbits
	.sectionflags	@""
	.align	4
.nv.constant0.gemm_naive_kernel:
	.zero		932


//--------------------- SYMBOLS --------------------------

	.type		.nv.reservedSmem.offset0,@object
	.size		.nv.reservedSmem.offset0,0x4
